//
// Generated by NVIDIA NVVM Compiler
//
// Compiler Build ID: CL-36424714
// Cuda compilation tools, release 13.0, V13.0.88
// Based on NVVM 20.0.0
//

.version 9.0
.target sm_100
.address_size 64

	// .globl	_Z11preguntaDosPdf

.visible .entry _Z11preguntaDosPdf(
	.param .u64 .ptr .align 1 _Z11preguntaDosPdf_param_0,
	.param .f32 _Z11preguntaDosPdf_param_1
)
{
	.reg .pred 	%p<6>;
	.reg .b32 	%r<22>;
	.reg .b32 	%f<3>;
	.reg .b64 	%rd<7>;
	.reg .b64 	%fd<41>;

	ld.param.u64 	%rd4, [_Z11preguntaDosPdf_param_0];
	ld.param.f32 	%f1, [_Z11preguntaDosPdf_param_1];
	cvta.to.global.u64 	%rd1, %rd4;
	mov.u32 	%r11, %tid.x;
	mov.u32 	%r12, %ctaid.x;
	mov.u32 	%r13, %ntid.x;
	mad.lo.s32 	%r1, %r12, %r13, %r11;
	setp.gt.s32 	%p1, %r1, 9999;
	@%p1 bra 	$L__BB0_11;
	mul.lo.s32 	%r15, %r1, 10000;
	mul.wide.s32 	%rd5, %r15, 8;
	add.s64 	%rd2, %rd1, %rd5;
	add.f32 	%f2, %f1, %f1;
	cvt.f64.f32 	%fd1, %f2;
	or.b32  	%r2, %r15, 1;
	mov.b32 	%r18, 1;
$L__BB0_2:
	mov.b32 	%r21, 9996;
	mov.b32 	%r20, -10000;
	mov.u32 	%r19, %r2;
$L__BB0_3:
	mul.wide.s32 	%rd6, %r19, 8;
	add.s64 	%rd3, %rd1, %rd6;
	setp.ne.s32 	%p2, %r20, -10000;
	@%p2 bra 	$L__BB0_5;
	ld.global.f64 	%fd35, [%rd2];
	ld.global.f64 	%fd20, [%rd2+8];
	ld.global.f64 	%fd21, [%rd2+79992];
	sub.f64 	%fd38, %fd20, %fd21;
	ld.global.f64 	%fd37, [%rd3];
	bra.uni 	$L__BB0_6;
$L__BB0_5:
	ld.global.f64 	%fd37, [%rd3];
	ld.global.f64 	%fd19, [%rd3+-16];
	sub.f64 	%fd38, %fd37, %fd19;
	st.global.f64 	[%rd3+-16], %fd36;
$L__BB0_6:
	div.rn.f64 	%fd22, %fd38, %fd1;
	ld.global.f64 	%fd14, [%rd3+8];
	ld.global.f64 	%fd23, [%rd3+-8];
	sub.f64 	%fd24, %fd14, %fd23;
	div.rn.f64 	%fd25, %fd24, %fd1;
	st.global.f64 	[%rd3+-8], %fd22;
	ld.global.f64 	%fd26, [%rd3+16];
	sub.f64 	%fd27, %fd26, %fd37;
	div.rn.f64 	%fd36, %fd27, %fd1;
	st.global.f64 	[%rd3], %fd25;
	setp.ne.s32 	%p3, %r20, -4;
	@%p3 bra 	$L__BB0_8;
	ld.global.f64 	%fd30, [%rd2+79984];
	sub.f64 	%fd31, %fd35, %fd30;
	div.rn.f64 	%fd32, %fd31, %fd1;
	st.global.f64 	[%rd2+79992], %fd32;
	st.global.f64 	[%rd2+79984], %fd36;
	bra.uni 	$L__BB0_9;
$L__BB0_8:
	ld.global.f64 	%fd28, [%rd3+24];
	sub.f64 	%fd29, %fd28, %fd14;
	div.rn.f64 	%fd16, %fd29, %fd1;
	st.global.f64 	[%rd3+8], %fd36;
	mov.f64 	%fd36, %fd16;
$L__BB0_9:
	add.s32 	%r21, %r21, -4;
	add.s32 	%r20, %r20, 4;
	add.s32 	%r19, %r19, 4;
	setp.ne.s32 	%p4, %r21, -4;
	@%p4 bra 	$L__BB0_3;
	add.s32 	%r18, %r18, 1;
	setp.ne.s32 	%p5, %r18, 11;
	@%p5 bra 	$L__BB0_2;
$L__BB0_11:
	ret;

}


// ===== COMPILED SASS (sm_100) =====

	.target	sm_100

	.elftype	@"ET_EXEC"


//--------------------- .note.nv.tkinfo           --------------------------
	.section	.note.nv.tkinfo,"",@"SHT_NOTE"
	.sectionflags	@"SHF_NOTE_NV_TKINFO"
	.tkinfo
        /*0018*/ 	.word	0x00000002
        /*0030*/ 	.string	""
        /*0030*/ 	.string	"ptxas"
        /*0030*/ 	.string	"Cuda compilation tools, release 13.0, V13.0.88"
        /*0030*/ 	.string	"Build cuda_13.0.r13.0/compiler.36424714_0"
        /*0030*/ 	.string	"-arch sm_100 -m 64 "



//--------------------- .note.nv.cuinfo           --------------------------
	.section	.note.nv.cuinfo,"",@"SHT_NOTE"
	.sectionflags	@"SHF_NOTE_NV_CUINFO"
        /*0018*/ 	.short	0x0002
        /*001a*/ 	.short	0x0064
        /*001c*/ 	.short	0x0082
	.zero		2


//--------------------- .nv.info                  --------------------------
	.section	.nv.info,"",@"SHT_CUDA_INFO"
	.align	4


	//----- nvinfo : EIATTR_REGCOUNT
	.align		4
        /*0000*/ 	.byte	0x04, 0x2f
        /*0002*/ 	.short	(.L_1 - .L_0)
	.align		4
.L_0:
        /*0004*/ 	.word	index@(_Z11preguntaDosPdf)
        /*0008*/ 	.word	0x00000028


	//----- nvinfo : EIATTR_FRAME_SIZE
	.align		4
.L_1:
        /*000c*/ 	.byte	0x04, 0x11
        /*000e*/ 	.short	(.L_3 - .L_2)
	.align		4
.L_2:
        /*0010*/ 	.word	index@($__internal_0_$__cuda_sm20_div_rn_f64_full)
        /*0014*/ 	.word	0x00000000


	//----- nvinfo : EIATTR_FRAME_SIZE
	.align		4
.L_3:
        /*0018*/ 	.byte	0x04, 0x11
        /*001a*/ 	.short	(.L_5 - .L_4)
	.align		4
.L_4:
        /*001c*/ 	.word	index@(_Z11preguntaDosPdf)
        /*0020*/ 	.word	0x00000000


	//----- nvinfo : EIATTR_MIN_STACK_SIZE
	.align		4
.L_5:
        /*0024*/ 	.byte	0x04, 0x12
        /*0026*/ 	.short	(.L_7 - .L_6)
	.align		4
.L_6:
        /*0028*/ 	.word	index@(_Z11preguntaDosPdf)
        /*002c*/ 	.word	0x00000000
.L_7:


//--------------------- .nv.compat                --------------------------
	.section	.nv.compat,"",@"SHT_CUDA_COMPAT_INFO"
	.align	4
        /*0000*/ 	.byte	0x02, 0x09, 0x00, 0x00, 0x02, 0x02, 0x01, 0x00, 0x02, 0x05, 0x05, 0x00, 0x03, 0x07, 0x01, 0x01
        /*0010*/ 	.byte	0x02, 0x03, 0x00, 0x00, 0x02, 0x06, 0x01, 0x00, 0x04, 0x0b, 0x08, 0x00, 0x01, 0x00, 0x00, 0x00
        /*0020*/ 	.byte	0x00, 0x00, 0x00, 0x00


//--------------------- .nv.info._Z11preguntaDosPdf --------------------------
	.section	.nv.info._Z11preguntaDosPdf,"",@"SHT_CUDA_INFO"
	.sectionflags	@""
	.align	4


	//----- nvinfo : EIATTR_CUDA_API_VERSION
	.align		4
        /*0000*/ 	.byte	0x04, 0x37
        /*0002*/ 	.short	(.L_9 - .L_8)
.L_8:
        /*0004*/ 	.word	0x00000082


	//----- nvinfo : EIATTR_KPARAM_INFO
	.align		4
.L_9:
        /*0008*/ 	.byte	0x04, 0x17
        /*000a*/ 	.short	(.L_11 - .L_10)
.L_10:
        /*000c*/ 	.word	0x00000000
        /*0010*/ 	.short	0x0001
        /*0012*/ 	.short	0x0008
        /*0014*/ 	.byte	0x00, 0xf0, 0x11, 0x00


	//----- nvinfo : EIATTR_KPARAM_INFO
	.align		4
.L_11:
        /*0018*/ 	.byte	0x04, 0x17
        /*001a*/ 	.short	(.L_13 - .L_12)
.L_12:
        /*001c*/ 	.word	0x00000000
        /*0020*/ 	.short	0x0000
        /*0022*/ 	.short	0x0000
        /*0024*/ 	.byte	0x00, 0xf5, 0x21, 0x00


	//----- nvinfo : EIATTR_SPARSE_MMA_MASK
	.align		4
.L_13:
        /*0028*/ 	.byte	0x03, 0x50
        /*002a*/ 	.short	0x0000


	//----- nvinfo : EIATTR_MAXREG_COUNT
	.align		4
        /*002c*/ 	.byte	0x03, 0x1b
        /*002e*/ 	.short	0x00ff


	//----- nvinfo : EIATTR_MERCURY_ISA_VERSION
	.align		4
        /*0030*/ 	.byte	0x03, 0x5f
        /*0032*/ 	.short	0x0101


	//----- nvinfo : EIATTR_VRC_CTA_INIT_COUNT
	.align		4
        /*0034*/ 	.byte	0x02, 0x4a
	.zero		1
	.zero		1


	//----- nvinfo : EIATTR_EXIT_INSTR_OFFSETS
	.align		4
        /*0038*/ 	.byte	0x04, 0x1c
        /*003a*/ 	.short	(.L_15 - .L_14)


	//   ....[0]....
.L_14:
        /*003c*/ 	.word	0x00000060


	//   ....[1]....
        /*0040*/ 	.word	0x00000af0


	//----- nvinfo : EIATTR_CRS_STACK_SIZE
	.align		4
.L_15:
        /*0044*/ 	.byte	0x04, 0x1e
        /*0046*/ 	.short	(.L_17 - .L_16)
.L_16:
        /*0048*/ 	.word	0x00000000


	//----- nvinfo : EIATTR_CBANK_PARAM_SIZE
	.align		4
.L_17:
        /*004c*/ 	.byte	0x03, 0x19
        /*004e*/ 	.short	0x000c


	//----- nvinfo : EIATTR_PARAM_CBANK
	.align		4
        /*0050*/ 	.byte	0x04, 0x0a
        /*0052*/ 	.short	(.L_19 - .L_18)
	.align		4
.L_18:
        /*0054*/ 	.word	index@(.nv.constant0._Z11preguntaDosPdf)
        /*0058*/ 	.short	0x0380
        /*005a*/ 	.short	0x000c


	//----- nvinfo : EIATTR_SW_WAR
	.align		4
.L_19:
        /*005c*/ 	.byte	0x04, 0x36
        /*005e*/ 	.short	(.L_21 - .L_20)
.L_20:
        /*0060*/ 	.word	0x00000008
.L_21:


//--------------------- .nv.callgraph             --------------------------
	.section	.nv.callgraph,"",@"SHT_CUDA_CALLGRAPH"
	.align	4
	.sectionentsize	8
	.align		4
        /*0000*/ 	.word	0x00000000
	.align		4
        /*0004*/ 	.word	0xffffffff
	.align		4
        /*0008*/ 	.word	0x00000000
	.align		4
        /*000c*/ 	.word	0xfffffffe
	.align		4
        /*0010*/ 	.word	0x00000000
	.align		4
        /*0014*/ 	.word	0xfffffffd
	.align		4
        /*0018*/ 	.word	0x00000000
	.align		4
        /*001c*/ 	.word	0xfffffffc


//--------------------- .text._Z11preguntaDosPdf  --------------------------
	.section	.text._Z11preguntaDosPdf,"ax",@progbits
	.align	128
        .global         _Z11preguntaDosPdf
        .type           _Z11preguntaDosPdf,@function
        .size           _Z11preguntaDosPdf,(.L_x_20 - _Z11preguntaDosPdf)
        .other          _Z11preguntaDosPdf,@"STO_CUDA_ENTRY STV_DEFAULT"
_Z11preguntaDosPdf:
.text._Z11preguntaDosPdf:
[----:B------:R-:W-:Y:S01]  /*0000*/  LDC R1, c[0x0][0x37c] ;  /* 0x0000df00ff017b82 */ /* 0x000fe20000000800 */
[----:B------:R-:W0:Y:S07]  /*0010*/  S2R R0, SR_TID.X ;  /* 0x0000000000007919 */ /* 0x000e2e0000002100 */
[----:B------:R-:W0:Y:S08]  /*0020*/  S2UR UR4, SR_CTAID.X ;  /* 0x00000000000479c3 */ /* 0x000e300000002500 */
[----:B------:R-:W0:Y:S02]  /*0030*/  LDC R3, c[0x0][0x360] ;  /* 0x0000d800ff037b82 */ /* 0x000e240000000800 */
[----:B0-----:R-:W-:-:S05]  /*0040*/  IMAD R0, R3, UR4, R0 ;  /* 0x0000000403007c24 */ /* 0x001fca000f8e0200 */
[----:B------:R-:W-:-:S13]  /*0050*/  ISETP.GT.AND P0, PT, R0, 0x270f, PT ;  /* 0x0000270f0000780c */ /* 0x000fda0003f04270 */
[----:B------:R-:W-:Y:S05]  /*0060*/  @P0 EXIT ;  /* 0x000000000000094d */ /* 0x000fea0003800000 */
[----:B------:R-:W0:Y:S01]  /*0070*/  LDC R8, c[0x0][0x388] ;  /* 0x0000e200ff087b82 */ /* 0x000e220000000800 */
[----:B------:R-:W-:Y:S01]  /*0080*/  IMAD R7, R0, 0x2710, RZ ;  /* 0x0000271000077824 */ /* 0x000fe200078e02ff */
[----:B------:R-:W1:Y:S01]  /*0090*/  LDCU.64 UR6, c[0x0][0x358] ;  /* 0x00006b00ff0677ac */ /* 0x000e620008000a00 */
[----:B------:R-:W-:-:S05]  /*00a0*/  UMOV UR4, 0x1 ;  /* 0x0000000100047882 */ /* 0x000fca0000000000 */
[----:B------:R-:W2:Y:S01]  /*00b0*/  LDC.64 R10, c[0x0][0x380] ;  /* 0x0000e000ff0a7b82 */ /* 0x000ea20000000a00 */
[----:B0-----:R-:W-:-:S06]  /*00c0*/  FADD R8, R8, R8 ;  /* 0x0000000808087221 */ /* 0x001fcc0000000000 */
[----:B------:R-:W0:Y:S01]  /*00d0*/  F2F.F64.F32 R8, R8 ;  /* 0x0000000800087310 */ /* 0x000e220000201800 */
[----:B--2---:R-:W-:-:S04]  /*00e0*/  IMAD.WIDE R10, R7, 0x8, R10 ;  /* 0x00000008070a7825 */ /* 0x004fc800078e020a */
[----:B-1----:R-:W-:-:S07]  /*00f0*/  VIADD R7, R7, 0x1 ;  /* 0x0000000107077836 */ /* 0x002fce0000000000 */
.L_x_13:
[----:B------:R-:W-:Y:S01]  /*0100*/  UIADD3 UR4, UPT, UPT, UR4, 0x1, URZ ;  /* 0x0000000104047890 */ /* 0x000fe2000fffe0ff */
[----:B------:R-:W-:Y:S01]  /*0110*/  IMAD.MOV.U32 R6, RZ, RZ, -0x2710 ;  /* 0xffffd8f0ff067424 */ /* 0x000fe200078e00ff */
[----:B------:R-:W-:Y:S01]  /*0120*/  UMOV UR5, 0x270c ;  /* 0x0000270c00057882 */ /* 0x000fe20000000000 */
[----:B------:R-:W-:Y:S01]  /*0130*/  IMAD.MOV.U32 R0, RZ, RZ, R7 ;  /* 0x000000ffff007224 */ /* 0x000fe200078e0007 */
[----:B0----5:R-:W-:-:S11]  /*0140*/  UISETP.NE.AND UP0, UPT, UR4, 0xb, UPT ;  /* 0x0000000b0400788c */ /* 0x021fd6000bf05270 */
.L_x_12:
[----:B------:R-:W1:Y:S01]  /*0150*/  LDC.64 R12, c[0x0][0x380] ;  /* 0x0000e000ff0c7b82 */ /* 0x000e620000000a00 */
[----:B------:R-:W-:-:S13]  /*0160*/  ISETP.NE.AND P0, PT, R6, -0x2710, PT ;  /* 0xffffd8f00600780c */ /* 0x000fda0003f05270 */
[----:B------:R-:W2:Y:S04]  /*0170*/  @!P0 LDG.E.64 R18, desc[UR6][R10.64+0x8] ;  /* 0x000008060a128981 */ /* 0x000ea8000c1e1b00 */
[----:B0-----:R-:W2:Y:S01]  /*0180*/  @!P0 LDG.E.64 R2, desc[UR6][R10.64+0x13878] ;  /* 0x013878060a028981 */ /* 0x001ea2000c1e1b00 */
[----:B0-----:R-:W0:Y:S01]  /*0190*/  MUFU.RCP64H R23, R9 ;  /* 0x0000000900177308 */ /* 0x001e220000001800 */
[----:B------:R-:W-:Y:S02]  /*01a0*/  IMAD.MOV.U32 R22, RZ, RZ, 0x1 ;  /* 0x00000001ff167424 */ /* 0x000fe400078e00ff */
[----:B-----5:R3:W5:Y:S01]  /*01b0*/  @!P0 LDG.E.64 R14, desc[UR6][R10.64] ;  /* 0x000000060a0e8981 */ /* 0x020762000c1e1b00 */
[----:B-1----:R-:W-:-:S05]  /*01c0*/  IMAD.WIDE R12, R0, 0x8, R12 ;  /* 0x00000008000c7825 */ /* 0x002fca00078e020c */
[----:B------:R-:W4:Y:S04]  /*01d0*/  @P0 LDG.E.64 R20, desc[UR6][R12.64+-0x10] ;  /* 0xfffff0060c140981 */ /* 0x000f28000c1e1b00 */
[----:B------:R-:W4:Y:S01]  /*01e0*/  LDG.E.64 R4, desc[UR6][R12.64] ;  /* 0x000000060c047981 */ /* 0x000f22000c1e1b00 */
[----:B0-----:R-:W-:-:S08]  /*01f0*/  DFMA R24, -R8, R22, 1 ;  /* 0x3ff000000818742b */ /* 0x001fd00000000116 */
[----:B------:R-:W-:-:S08]  /*0200*/  DFMA R24, R24, R24, R24 ;  /* 0x000000181818722b */ /* 0x000fd00000000018 */
[----:B------:R-:W-:Y:S01]  /*0210*/  DFMA R24, R22, R24, R22 ;  /* 0x000000181618722b */ /* 0x000fe20000000016 */
[----:B------:R-:W-:Y:S01]  /*0220*/  UIADD3 UR5, UPT, UPT, UR5, -0x4, URZ ;  /* 0xfffffffc05057890 */ /* 0x000fe2000fffe0ff */
[----:B------:R-:W-:Y:S03]  /*0230*/  BSSY.RECONVERGENT B0, `(.L_x_0) ;  /* 0x000001c000007945 */ /* 0x000fe60003800200 */
[----:B------:R-:W-:Y:S01]  /*0240*/  UISETP.NE.AND UP1, UPT, UR5, -0x4, UPT ;  /* 0xfffffffc0500788c */ /* 0x000fe2000bf25270 */
[----:B--2---:R-:W-:Y:S02]  /*0250*/  @!P0 DADD R18, R18, -R2 ;  /* 0x0000000012128229 */ /* 0x004fe40000000802 */
[----:B------:R-:W-:-:S08]  /*0260*/  DFMA R2, -R8, R24, 1 ;  /* 0x3ff000000802742b */ /* 0x000fd00000000118 */
[----:B------:R-:W-:Y:S02]  /*0270*/  DFMA R2, R24, R2, R24 ;  /* 0x000000021802722b */ /* 0x000fe40000000018 */
[----:B----4-:R-:W-:-:S08]  /*0280*/  @P0 DADD R18, R4, -R20 ;  /* 0x0000000004120229 */ /* 0x010fd00000000814 */
[----:B------:R-:W-:-:S08]  /*0290*/  DMUL R20, R2, R18 ;  /* 0x0000001202147228 */ /* 0x000fd00000000000 */
[----:B------:R-:W-:-:S08]  /*02a0*/  DFMA R22, -R8, R20, R18 ;  /* 0x000000140816722b */ /* 0x000fd00000000112 */
[----:B------:R-:W-:Y:S01]  /*02b0*/  DFMA R2, R2, R22, R20 ;  /* 0x000000160202722b */ /* 0x000fe20000000014 */
[----:B------:R-:W-:Y:S02]  /*02c0*/  IMAD.MOV.U32 R20, RZ, RZ, R16 ;  /* 0x000000ffff147224 */ /* 0x000fe400078e0010 */
[----:B------:R-:W-:-:S05]  /*02d0*/  IMAD.MOV.U32 R21, RZ, RZ, R17 ;  /* 0x000000ffff157224 */ /* 0x000fca00078e0011 */
[----:B------:R3:W-:Y:S02]  /*02e0*/  @P0 STG.E.64 desc[UR6][R12.64+-0x10], R20 ;  /* 0xfffff0140c000986 */ /* 0x0007e4000c101b06 */
[----:B------:R-:W-:Y:S01]  /*02f0*/  FFMA R16, RZ, R9, R3 ;  /* 0x00000009ff107223 */ /* 0x000fe20000000003 */
[----:B------:R-:W-:-:S04]  /*0300*/  FSETP.GEU.AND P2, PT, |R19|, 6.5827683646048100446e-37, PT ;  /* 0x036000001300780b */ /* 0x000fc80003f4e200 */
[----:B------:R-:W-:Y:S01]  /*0310*/  FSETP.GT.AND P1, PT, |R16|, 1.469367938527859385e-39, PT ;  /* 0x001000001000780b */ /* 0x000fe20003f24200 */
[--C-:B------:R-:W-:Y:S01]  /*0320*/  @!P0 IMAD.MOV.U32 R17, RZ, RZ, R5.reuse ;  /* 0x000000ffff118224 */ /* 0x100fe200078e0005 */
[----:B------:R-:W-:Y:S01]  /*0330*/  @!P0 MOV R16, R4 ;  /* 0x0000000400108202 */ /* 0x000fe20000000f00 */
[----:B------:R-:W-:Y:S02]  /*0340*/  @P0 IMAD.MOV.U32 R16, RZ, RZ, R4 ;  /* 0x000000ffff100224 */ /* 0x000fe400078e0004 */
[----:B------:R-:W-:-:S08]  /*0350*/  @P0 IMAD.MOV.U32 R17, RZ, RZ, R5 ;  /* 0x000000ffff110224 */ /* 0x000fd000078e0005 */
[----:B---3--:R-:W-:Y:S05]  /*0360*/  @P1 BRA P2, `(.L_x_1) ;  /* 0x0000000000201947 */ /* 0x008fea0001000000 */
[----:B------:R-:W-:Y:S01]  /*0370*/  IMAD.MOV.U32 R24, RZ, RZ, R18 ;  /* 0x000000ffff187224 */ /* 0x000fe200078e0012 */
[----:B------:R-:W-:Y:S01]  /*0380*/  MOV R23, R9 ;  /* 0x0000000900177202 */ /* 0x000fe20000000f00 */
[----:B------:R-:W-:Y:S01]  /*0390*/  IMAD.MOV.U32 R25, RZ, RZ, R19 ;  /* 0x000000ffff197224 */ /* 0x000fe200078e0013 */
[----:B------:R-:W-:Y:S01]  /*03a0*/  MOV R34, 0x3d0 ;  /* 0x000003d000227802 */ /* 0x000fe20000000f00 */
[----:B------:R-:W-:-:S07]  /*03b0*/  IMAD.MOV.U32 R22, RZ, RZ, R8 ;  /* 0x000000ffff167224 */ /* 0x000fce00078e0008 */
[----:B-----5:R-:W-:Y:S05]  /*03c0*/  CALL.REL.NOINC `($__internal_0_$__cuda_sm20_div_rn_f64_full) ;  /* 0x0000000400cc7944 */ /* 0x020fea0003c00000 */
[----:B------:R-:W-:Y:S02]  /*03d0*/  IMAD.MOV.U32 R2, RZ, RZ, R30 ;  /* 0x000000ffff027224 */ /* 0x000fe400078e001e */
[----:B------:R-:W-:-:S07]  /*03e0*/  IMAD.MOV.U32 R3, RZ, RZ, R31 ;  /* 0x000000ffff037224 */ /* 0x000fce00078e001f */
.L_x_1:
[----:B------:R-:W-:Y:S05]  /*03f0*/  BSYNC.RECONVERGENT B0 ;  /* 0x0000000000007941 */ /* 0x000fea0003800200 */
.L_x_0:
[----:B------:R-:W2:Y:S04]  /*0400*/  LDG.E.64 R18, desc[UR6][R12.64+0x8] ;  /* 0x000008060c127981 */ /* 0x000ea8000c1e1b00 */
[----:B------:R-:W2:Y:S01]  /*0410*/  LDG.E.64 R24, desc[UR6][R12.64+-0x8] ;  /* 0xfffff8060c187981 */ /* 0x000ea2000c1e1b00 */
[----:B------:R-:W0:Y:S01]  /*0420*/  MUFU.RCP64H R5, R9 ;  /* 0x0000000900057308 */ /* 0x000e220000001800 */
[----:B------:R-:W-:Y:S01]  /*0430*/  IMAD.MOV.U32 R4, RZ, RZ, 0x1 ;  /* 0x00000001ff047424 */ /* 0x000fe200078e00ff */
[----:B------:R-:W-:Y:S05]  /*0440*/  BSSY.RECONVERGENT B0, `(.L_x_2) ;  /* 0x0000014000007945 */ /* 0x000fea0003800200 */
[----:B0-----:R-:W-:-:S08]  /*0450*/  DFMA R20, -R8, R4, 1 ;  /* 0x3ff000000814742b */ /* 0x001fd00000000104 */
[----:B------:R-:W-:-:S08]  /*0460*/  DFMA R20, R20, R20, R20 ;  /* 0x000000141414722b */ /* 0x000fd00000000014 */
[----:B------:R-:W-:-:S08]  /*0470*/  DFMA R20, R4, R20, R4 ;  /* 0x000000140414722b */ /* 0x000fd00000000004 */
[----:B------:R-:W-:-:S08]  /*0480*/  DFMA R4, -R8, R20, 1 ;  /* 0x3ff000000804742b */ /* 0x000fd00000000114 */
[----:B------:R-:W-:Y:S02]  /*0490*/  DFMA R22, R20, R4, R20 ;  /* 0x000000041416722b */ /* 0x000fe40000000014 */
[----:B--2---:R-:W-:-:S08]  /*04a0*/  DADD R24, R18, -R24 ;  /* 0x0000000012187229 */ /* 0x004fd00000000818 */
[----:B------:R-:W-:Y:S02]  /*04b0*/  DMUL R4, R22, R24 ;  /* 0x0000001816047228 */ /* 0x000fe40000000000 */
[----:B------:R-:W-:-:S06]  /*04c0*/  FSETP.GEU.AND P1, PT, |R25|, 6.5827683646048100446e-37, PT ;  /* 0x036000001900780b */ /* 0x000fcc0003f2e200 */
[----:B------:R-:W-:-:S08]  /*04d0*/  DFMA R20, -R8, R4, R24 ;  /* 0x000000040814722b */ /* 0x000fd00000000118 */
[----:B------:R-:W-:-:S10]  /*04e0*/  DFMA R4, R22, R20, R4 ;  /* 0x000000141604722b */ /* 0x000fd40000000004 */
[----:B------:R-:W-:-:S05]  /*04f0*/  FFMA R20, RZ, R9, R5 ;  /* 0x00000009ff147223 */ /* 0x000fca0000000005 */
[----:B------:R-:W-:-:S13]  /*0500*/  FSETP.GT.AND P0, PT, |R20|, 1.469367938527859385e-39, PT ;  /* 0x001000001400780b */ /* 0x000fda0003f04200 */
[----:B------:R-:W-:Y:S05]  /*0510*/  @P0 BRA P1, `(.L_x_3) ;  /* 0x0000000000180947 */ /* 0x000fea0000800000 */
[----:B------:R-:W-:Y:S01]  /*0520*/  IMAD.MOV.U32 R22, RZ, RZ, R8 ;  /* 0x000000ffff167224 */ /* 0x000fe200078e0008 */
[----:B------:R-:W-:Y:S01]  /*0530*/  MOV R34, 0x560 ;  /* 0x0000056000227802 */ /* 0x000fe20000000f00 */
[----:B------:R-:W-:-:S07]  /*0540*/  IMAD.MOV.U32 R23, RZ, RZ, R9 ;  /* 0x000000ffff177224 */ /* 0x000fce00078e0009 */
[----:B-----5:R-:W-:Y:S05]  /*0550*/  CALL.REL.NOINC `($__internal_0_$__cuda_sm20_div_rn_f64_full) ;  /* 0x0000000400687944 */ /* 0x020fea0003c00000 */
[----:B------:R-:W-:Y:S01]  /*0560*/  IMAD.MOV.U32 R4, RZ, RZ, R30 ;  /* 0x000000ffff047224 */ /* 0x000fe200078e001e */
[----:B------:R-:W-:-:S07]  /*0570*/  MOV R5, R31 ;  /* 0x0000001f00057202 */ /* 0x000fce0000000f00 */
.L_x_3:
[----:B------:R-:W-:Y:S05]  /*0580*/  BSYNC.RECONVERGENT B0 ;  /* 0x0000000000007941 */ /* 0x000fea0003800200 */
.L_x_2:
[----:B------:R-:W2:Y:S01]  /*0590*/  LDG.E.64 R24, desc[UR6][R12.64+0x10] ;  /* 0x000010060c187981 */ /* 0x000ea2000c1e1b00 */
[----:B------:R-:W0:Y:S01]  /*05a0*/  MUFU.RCP64H R21, R9 ;  /* 0x0000000900157308 */ /* 0x000e220000001800 */
[----:B------:R-:W-:Y:S01]  /*05b0*/  IMAD.MOV.U32 R20, RZ, RZ, 0x1 ;  /* 0x00000001ff147424 */ /* 0x000fe200078e00ff */
[----:B------:R-:W-:Y:S01]  /*05c0*/  BSSY.RECONVERGENT B0, `(.L_x_4) ;  /* 0x0000015000007945 */ /* 0x000fe20003800200 */
[----:B------:R1:W-:Y:S04]  /*05d0*/  STG.E.64 desc[UR6][R12.64+-0x8], R2 ;  /* 0xfffff8020c007986 */ /* 0x0003e8000c101b06 */
        /* <DEDUP_REMOVED lines=12> */
[----:B-1----:R-:W-:Y:S05]  /*06a0*/  @P0 BRA P1, `(.L_x_5) ;  /* 0x0000000000180947 */ /* 0x002fea0000800000 */
[----:B------:R-:W-:Y:S01]  /*06b0*/  IMAD.MOV.U32 R22, RZ, RZ, R8 ;  /* 0x000000ffff167224 */ /* 0x000fe200078e0008 */
[----:B------:R-:W-:Y:S01]  /*06c0*/  MOV R34, 0x6f0 ;  /* 0x000006f000227802 */ /* 0x000fe20000000f00 */
[----:B------:R-:W-:-:S07]  /*06d0*/  IMAD.MOV.U32 R23, RZ, RZ, R9 ;  /* 0x000000ffff177224 */ /* 0x000fce00078e0009 */
[----:B-----5:R-:W-:Y:S05]  /*06e0*/  CALL.REL.NOINC `($__internal_0_$__cuda_sm20_div_rn_f64_full) ;  /* 0x0000000400047944 */ /* 0x020fea0003c00000 */
[----:B------:R-:W-:Y:S02]  /*06f0*/  IMAD.MOV.U32 R16, RZ, RZ, R30 ;  /* 0x000000ffff107224 */ /* 0x000fe400078e001e */
[----:B------:R-:W-:-:S07]  /*0700*/  IMAD.MOV.U32 R17, RZ, RZ, R31 ;  /* 0x000000ffff117224 */ /* 0x000fce00078e001f */
.L_x_5:
[----:B------:R-:W-:Y:S05]  /*0710*/  BSYNC.RECONVERGENT B0 ;  /* 0x0000000000007941 */ /* 0x000fea0003800200 */
.L_x_4:
[----:B------:R0:W-:Y:S01]  /*0720*/  STG.E.64 desc[UR6][R12.64], R4 ;  /* 0x000000040c007986 */ /* 0x0001e2000c101b06 */
[----:B------:R-:W-:-:S13]  /*0730*/  ISETP.NE.AND P0, PT, R6, -0x4, PT ;  /* 0xfffffffc0600780c */ /* 0x000fda0003f05270 */
[----:B0-----:R-:W-:Y:S05]  /*0740*/  @P0 BRA `(.L_x_6) ;  /* 0x00000000006c0947 */ /* 0x001fea0003800000 */
        /* <DEDUP_REMOVED lines=9> */
[----:B--2--5:R-:W-:-:S08]  /*07e0*/  DADD R24, R14, -R2 ;  /* 0x000000000e187229 */ /* 0x024fd00000000802 */
[----:B------:R-:W-:Y:S02]  /*07f0*/  DMUL R2, R12, R24 ;  /* 0x000000180c027228 */ /* 0x000fe40000000000 */
[----:B------:R-:W-:-:S06]  /*0800*/  FSETP.GEU.AND P1, PT, |R25|, 6.5827683646048100446e-37, PT ;  /* 0x036000001900780b */ /* 0x000fcc0003f2e200 */
[----:B------:R-:W-:-:S08]  /*0810*/  DFMA R4, -R8, R2, R24 ;  /* 0x000000020804722b */ /* 0x000fd00000000118 */
[----:B------:R-:W-:-:S10]  /*0820*/  DFMA R2, R12, R4, R2 ;  /* 0x000000040c02722b */ /* 0x000fd40000000002 */
[----:B------:R-:W-:-:S05]  /*0830*/  FFMA R4, RZ, R9, R3 ;  /* 0x00000009ff047223 */ /* 0x000fca0000000003 */
[----:B------:R-:W-:-:S13]  /*0840*/  FSETP.GT.AND P0, PT, |R4|, 1.469367938527859385e-39, PT ;  /* 0x001000000400780b */ /* 0x000fda0003f04200 */
[----:B------:R-:W-:Y:S05]  /*0850*/  @P0 BRA P1, `(.L_x_8) ;  /* 0x0000000000180947 */ /* 0x000fea0000800000 */
[----:B------:R-:W-:Y:S01]  /*0860*/  MOV R22, R8 ;  /* 0x0000000800167202 */ /* 0x000fe20000000f00 */
[----:B------:R-:W-:Y:S01]  /*0870*/  IMAD.MOV.U32 R23, RZ, RZ, R9 ;  /* 0x000000ffff177224 */ /* 0x000fe200078e0009 */
[----:B------:R-:W-:-:S07]  /*0880*/  MOV R34, 0x8a0 ;  /* 0x000008a000227802 */ /* 0x000fce0000000f00 */
[----:B------:R-:W-:Y:S05]  /*0890*/  CALL.REL.NOINC `($__internal_0_$__cuda_sm20_div_rn_f64_full) ;  /* 0x0000000000987944 */ /* 0x000fea0003c00000 */
[----:B------:R-:W-:Y:S02]  /*08a0*/  IMAD.MOV.U32 R2, RZ, RZ, R30 ;  /* 0x000000ffff027224 */ /* 0x000fe400078e001e */
[----:B------:R-:W-:-:S07]  /*08b0*/  IMAD.MOV.U32 R3, RZ, RZ, R31 ;  /* 0x000000ffff037224 */ /* 0x000fce00078e001f */
.L_x_8:
[----:B------:R-:W-:Y:S05]  /*08c0*/  BSYNC.RECONVERGENT B0 ;  /* 0x0000000000007941 */ /* 0x000fea0003800200 */
.L_x_7:
[----:B------:R0:W-:Y:S04]  /*08d0*/  STG.E.64 desc[UR6][R10.64+0x13878], R2 ;  /* 0x013878020a007986 */ /* 0x0001e8000c101b06 */
[----:B------:R0:W-:Y:S01]  /*08e0*/  STG.E.64 desc[UR6][R10.64+0x13870], R16 ;  /* 0x013870100a007986 */ /* 0x0001e2000c101b06 */
[----:B------:R-:W-:Y:S05]  /*08f0*/  BRA `(.L_x_9) ;  /* 0x00000000006c7947 */ /* 0x000fea0003800000 */
.L_x_6:
        /* <DEDUP_REMOVED lines=9> */
[----:B--2---:R-:W-:-:S08]  /*0990*/  DADD R24, -R18, R2 ;  /* 0x0000000012187229 */ /* 0x004fd00000000102 */
        /* <DEDUP_REMOVED lines=8> */
[----:B------:R-:W-:Y:S02]  /*0a20*/  MOV R23, R9 ;  /* 0x0000000900177202 */ /* 0x000fe40000000f00 */
[----:B------:R-:W-:-:S07]  /*0a30*/  MOV R34, 0xa50 ;  /* 0x00000a5000227802 */ /* 0x000fce0000000f00 */
[----:B-----5:R-:W-:Y:S05]  /*0a40*/  CALL.REL.NOINC `($__internal_0_$__cuda_sm20_div_rn_f64_full) ;  /* 0x00000000002c7944 */ /* 0x020fea0003c00000 */
[----:B------:R-:W-:Y:S02]  /*0a50*/  IMAD.MOV.U32 R2, RZ, RZ, R30 ;  /* 0x000000ffff027224 */ /* 0x000fe400078e001e */
[----:B------:R-:W-:-:S07]  /*0a60*/  IMAD.MOV.U32 R3, RZ, RZ, R31 ;  /* 0x000000ffff037224 */ /* 0x000fce00078e001f */
.L_x_11:
[----:B------:R-:W-:Y:S05]  /*0a70*/  BSYNC.RECONVERGENT B0 ;  /* 0x0000000000007941 */ /* 0x000fea0003800200 */
.L_x_10:
[----:B------:R0:W-:Y:S02]  /*0a80*/  STG.E.64 desc[UR6][R12.64+0x8], R16 ;  /* 0x000008100c007986 */ /* 0x0001e4000c101b06 */
[----:B0-----:R-:W-:Y:S02]  /*0a90*/  IMAD.MOV.U32 R16, RZ, RZ, R2 ;  /* 0x000000ffff107224 */ /* 0x001fe400078e0002 */
[----:B------:R-:W-:-:S07]  /*0aa0*/  IMAD.MOV.U32 R17, RZ, RZ, R3 ;  /* 0x000000ffff117224 */ /* 0x000fce00078e0003 */
.L_x_9:
[----:B------:R-:W-:Y:S01]  /*0ab0*/  VIADD R6, R6, 0x4 ;  /* 0x0000000406067836 */ /* 0x000fe20000000000 */
[----:B------:R-:W-:Y:S01]  /*0ac0*/  IADD3 R0, PT, PT, R0, 0x4, RZ ;  /* 0x0000000400007810 */ /* 0x000fe20007ffe0ff */
[----:B------:R-:W-:Y:S06]  /*0ad0*/  BRA.U UP1, `(.L_x_12) ;  /* 0xfffffff5019c7547 */ /* 0x000fec000b83ffff */
[----:B------:R-:W-:Y:S05]  /*0ae0*/  BRA.U UP0, `(.L_x_13) ;  /* 0xfffffff500847547 */ /* 0x000fea000b83ffff */
[----:B------:R-:W-:Y:S05]  /*0af0*/  EXIT ;  /* 0x000000000000794d */ /* 0x000fea0003800000 */
        .weak           $__internal_0_$__cuda_sm20_div_rn_f64_full
        .type           $__internal_0_$__cuda_sm20_div_rn_f64_full,@function
        .size           $__internal_0_$__cuda_sm20_div_rn_f64_full,(.L_x_20 - $__internal_0_$__cuda_sm20_div_rn_f64_full)
$__internal_0_$__cuda_sm20_div_rn_f64_full:
[C---:B------:R-:W-:Y:S01]  /*0b00*/  FSETP.GEU.AND P0, PT, |R23|.reuse, 1.469367938527859385e-39, PT ;  /* 0x001000001700780b */ /* 0x040fe20003f0e200 */
[----:B------:R-:W-:Y:S01]  /*0b10*/  IMAD.MOV.U32 R26, RZ, RZ, 0x1 ;  /* 0x00000001ff1a7424 */ /* 0x000fe200078e00ff */
[----:B------:R-:W-:Y:S01]  /*0b20*/  LOP3.LUT R20, R23, 0x800fffff, RZ, 0xc0, !PT ;  /* 0x800fffff17147812 */ /* 0x000fe200078ec0ff */
[----:B------:R-:W-:Y:S01]  /*0b30*/  IMAD.MOV.U32 R36, RZ, RZ, 0x1ca00000 ;  /* 0x1ca00000ff247424 */ /* 0x000fe200078e00ff */
[C---:B------:R-:W-:Y:S01]  /*0b40*/  FSETP.GEU.AND P2, PT, |R25|.reuse, 1.469367938527859385e-39, PT ;  /* 0x001000001900780b */ /* 0x040fe20003f4e200 */
[----:B------:R-:W-:Y:S01]  /*0b50*/  BSSY.RECONVERGENT B1, `(.L_x_14) ;  /* 0x0000052000017945 */ /* 0x000fe20003800200 */
[----:B------:R-:W-:Y:S01]  /*0b60*/  LOP3.LUT R21, R20, 0x3ff00000, RZ, 0xfc, !PT ;  /* 0x3ff0000014157812 */ /* 0x000fe200078efcff */
[----:B------:R-:W-:Y:S01]  /*0b70*/  IMAD.MOV.U32 R20, RZ, RZ, R22 ;  /* 0x000000ffff147224 */ /* 0x000fe200078e0016 */
[----:B------:R-:W-:Y:S02]  /*0b80*/  LOP3.LUT R35, R25, 0x7ff00000, RZ, 0xc0, !PT ;  /* 0x7ff0000019237812 */ /* 0x000fe400078ec0ff */
[----:B------:R-:W-:-:S03]  /*0b90*/  LOP3.LUT R37, R23, 0x7ff00000, RZ, 0xc0, !PT ;  /* 0x7ff0000017257812 */ /* 0x000fc600078ec0ff */
[----:B------:R-:W-:Y:S01]  /*0ba0*/  @!P0 DMUL R20, R22, 8.98846567431157953865e+307 ;  /* 0x7fe0000016148828 */ /* 0x000fe20000000000 */
[----:B------:R-:W-:-:S03]  /*0bb0*/  ISETP.GE.U32.AND P1, PT, R35, R37, PT ;  /* 0x000000252300720c */ /* 0x000fc60003f26070 */
[----:B------:R-:W-:Y:S01]  /*0bc0*/  @!P2 LOP3.LUT R28, R23, 0x7ff00000, RZ, 0xc0, !PT ;  /* 0x7ff00000171ca812 */ /* 0x000fe200078ec0ff */
[----:B------:R-:W-:Y:S01]  /*0bd0*/  @!P2 IMAD.MOV.U32 R32, RZ, RZ, RZ ;  /* 0x000000ffff20a224 */ /* 0x000fe200078e00ff */
[----:B------:R-:W0:Y:S02]  /*0be0*/  MUFU.RCP64H R27, R21 ;  /* 0x00000015001b7308 */ /* 0x000e240000001800 */
[----:B------:R-:W-:Y:S02]  /*0bf0*/  @!P2 ISETP.GE.U32.AND P3, PT, R35, R28, PT ;  /* 0x0000001c2300a20c */ /* 0x000fe40003f66070 */
[----:B------:R-:W-:Y:S02]  /*0c00*/  @!P0 LOP3.LUT R37, R21, 0x7ff00000, RZ, 0xc0, !PT ;  /* 0x7ff0000015258812 */ /* 0x000fe400078ec0ff */
[----:B------:R-:W-:Y:S01]  /*0c10*/  @!P2 SEL R29, R36, 0x63400000, !P3 ;  /* 0x63400000241da807 */ /* 0x000fe20005800000 */
[----:B0-----:R-:W-:-:S08]  /*0c20*/  DFMA R30, R26, -R20, 1 ;  /* 0x3ff000001a1e742b */ /* 0x001fd00000000814 */
[----:B------:R-:W-:-:S08]  /*0c30*/  DFMA R30, R30, R30, R30 ;  /* 0x0000001e1e1e722b */ /* 0x000fd0000000001e */
[----:B------:R-:W-:Y:S01]  /*0c40*/  DFMA R30, R26, R30, R26 ;  /* 0x0000001e1a1e722b */ /* 0x000fe2000000001a */
[--C-:B------:R-:W-:Y:S02]  /*0c50*/  @!P2 LOP3.LUT R26, R29, 0x80000000, R25.reuse, 0xf8, !PT ;  /* 0x800000001d1aa812 */ /* 0x100fe400078ef819 */
[----:B------:R-:W-:Y:S02]  /*0c60*/  SEL R27, R36, 0x63400000, !P1 ;  /* 0x63400000241b7807 */ /* 0x000fe40004800000 */
[----:B------:R-:W-:Y:S01]  /*0c70*/  @!P2 LOP3.LUT R33, R26, 0x100000, RZ, 0xfc, !PT ;  /* 0x001000001a21a812 */ /* 0x000fe200078efcff */
[----:B------:R-:W-:Y:S02]  /*0c80*/  IMAD.MOV.U32 R26, RZ, RZ, R24 ;  /* 0x000000ffff1a7224 */ /* 0x000fe400078e0018 */
[----:B------:R-:W-:Y:S01]  /*0c90*/  DFMA R28, R30, -R20, 1 ;  /* 0x3ff000001e1c742b */ /* 0x000fe20000000814 */
[----:B------:R-:W-:-:S06]  /*0ca0*/  LOP3.LUT R27, R27, 0x800fffff, R25, 0xf8, !PT ;  /* 0x800fffff1b1b7812 */ /* 0x000fcc00078ef819 */
[----:B------:R-:W-:Y:S02]  /*0cb0*/  @!P2 DFMA R26, R26, 2, -R32 ;  /* 0x400000001a1aa82b */ /* 0x000fe40000000820 */
[----:B------:R-:W-:-:S08]  /*0cc0*/  DFMA R28, R30, R28, R30 ;  /* 0x0000001c1e1c722b */ /* 0x000fd0000000001e */
[----:B------:R-:W-:-:S08]  /*0cd0*/  DMUL R30, R28, R26 ;  /* 0x0000001a1c1e7228 */ /* 0x000fd00000000000 */
[----:B------:R-:W-:-:S08]  /*0ce0*/  DFMA R32, R30, -R20, R26 ;  /* 0x800000141e20722b */ /* 0x000fd0000000001a */
[----:B------:R-:W-:Y:S01]  /*0cf0*/  DFMA R32, R28, R32, R30 ;  /* 0x000000201c20722b */ /* 0x000fe2000000001e */
[----:B------:R-:W-:Y:S02]  /*0d00*/  MOV R28, R35 ;  /* 0x00000023001c7202 */ /* 0x000fe40000000f00 */
[----:B------:R-:W-:-:S05]  /*0d10*/  @!P2 LOP3.LUT R28, R27, 0x7ff00000, RZ, 0xc0, !PT ;  /* 0x7ff000001b1ca812 */ /* 0x000fca00078ec0ff */
[----:B------:R-:W-:-:S05]  /*0d20*/  VIADD R29, R28, 0xffffffff ;  /* 0xffffffff1c1d7836 */ /* 0x000fca0000000000 */
[----:B------:R-:W-:Y:S01]  /*0d30*/  ISETP.GT.U32.AND P0, PT, R29, 0x7feffffe, PT ;  /* 0x7feffffe1d00780c */ /* 0x000fe20003f04070 */
[----:B------:R-:W-:-:S05]  /*0d40*/  VIADD R29, R37, 0xffffffff ;  /* 0xffffffff251d7836 */ /* 0x000fca0000000000 */
[----:B------:R-:W-:-:S13]  /*0d50*/  ISETP.GT.U32.OR P0, PT, R29, 0x7feffffe, P0 ;  /* 0x7feffffe1d00780c */ /* 0x000fda0000704470 */
[----:B------:R-:W-:Y:S05]  /*0d60*/  @P0 BRA `(.L_x_15) ;  /* 0x00000000006c0947 */ /* 0x000fea0003800000 */
[----:B------:R-:W-:-:S04]  /*0d70*/  LOP3.LUT R28, R23, 0x7ff00000, RZ, 0xc0, !PT ;  /* 0x7ff00000171c7812 */ /* 0x000fc800078ec0ff */
[CC--:B------:R-:W-:Y:S02]  /*0d80*/  VIADDMNMX R24, R35.reuse, -R28.reuse, 0xb9600000, !PT ;  /* 0xb960000023187446 */ /* 0x0c0fe4000780091c */
[----:B------:R-:W-:Y:S02]  /*0d90*/  ISETP.GE.U32.AND P0, PT, R35, R28, PT ;  /* 0x0000001c2300720c */ /* 0x000fe40003f06070 */
[----:B------:R-:W-:Y:S02]  /*0da0*/  VIMNMX R24, PT, PT, R24, 0x46a00000, PT ;  /* 0x46a0000018187848 */ /* 0x000fe40003fe0100 */
[----:B------:R-:W-:-:S05]  /*0db0*/  SEL R25, R36, 0x63400000, !P0 ;  /* 0x6340000024197807 */ /* 0x000fca0004000000 */
[----:B------:R-:W-:Y:S02]  /*0dc0*/  IMAD.IADD R28, R24, 0x1, -R25 ;  /* 0x00000001181c7824 */ /* 0x000fe400078e0a19 */
[----:B------:R-:W-:Y:S02]  /*0dd0*/  IMAD.MOV.U32 R24, RZ, RZ, RZ ;  /* 0x000000ffff187224 */ /* 0x000fe400078e00ff */
[----:B------:R-:W-:-:S06]  /*0de0*/  VIADD R25, R28, 0x7fe00000 ;  /* 0x7fe000001c197836 */ /* 0x000fcc0000000000 */
[----:B------:R-:W-:-:S10]  /*0df0*/  DMUL R30, R32, R24 ;  /* 0x00000018201e7228 */ /* 0x000fd40000000000 */
[----:B------:R-:W-:-:S13]  /*0e00*/  FSETP.GTU.AND P0, PT, |R31|, 1.469367938527859385e-39, PT ;  /* 0x001000001f00780b */ /* 0x000fda0003f0c200 */
[----:B------:R-:W-:Y:S05]  /*0e10*/  @P0 BRA `(.L_x_16) ;  /* 0x0000000000940947 */ /* 0x000fea0003800000 */
[----:B------:R-:W-:Y:S01]  /*0e20*/  DFMA R20, R32, -R20, R26 ;  /* 0x800000142014722b */ /* 0x000fe2000000001a */
[----:B------:R-:W-:-:S09]  /*0e30*/  MOV R24, RZ ;  /* 0x000000ff00187202 */ /* 0x000fd20000000f00 */
[C---:B------:R-:W-:Y:S02]  /*0e40*/  FSETP.NEU.AND P0, PT, R21.reuse, RZ, PT ;  /* 0x000000ff1500720b */ /* 0x040fe40003f0d000 */
[----:B------:R-:W-:-:S04]  /*0e50*/  LOP3.LUT R23, R21, 0x80000000, R23, 0x48, !PT ;  /* 0x8000000015177812 */ /* 0x000fc800078e4817 */
[----:B------:R-:W-:-:S07]  /*0e60*/  LOP3.LUT R25, R23, R25, RZ, 0xfc, !PT ;  /* 0x0000001917197212 */ /* 0x000fce00078efcff */
[----:B------:R-:W-:Y:S05]  /*0e70*/  @!P0 BRA `(.L_x_16) ;  /* 0x00000000007c8947 */ /* 0x000fea0003800000 */
[----:B------:R-:W-:Y:S01]  /*0e80*/  IMAD.MOV R21, RZ, RZ, -R28 ;  /* 0x000000ffff157224 */ /* 0x000fe200078e0a1c */
[----:B------:R-:W-:Y:S01]  /*0e90*/  DMUL.RP R24, R32, R24 ;  /* 0x0000001820187228 */ /* 0x000fe20000008000 */
[----:B------:R-:W-:-:S06]  /*0ea0*/  IMAD.MOV.U32 R20, RZ, RZ, RZ ;  /* 0x000000ffff147224 */ /* 0x000fcc00078e00ff */
[----:B------:R-:W-:-:S03]  /*0eb0*/  DFMA R20, R30, -R20, R32 ;  /* 0x800000141e14722b */ /* 0x000fc60000000020 */
[----:B------:R-:W-:-:S03]  /*0ec0*/  LOP3.LUT R23, R25, R23, RZ, 0x3c, !PT ;  /* 0x0000001719177212 */ /* 0x000fc600078e3cff */
[----:B------:R-:W-:-:S04]  /*0ed0*/  IADD3 R20, PT, PT, -R28, -0x43300000, RZ ;  /* 0xbcd000001c147810 */ /* 0x000fc80007ffe1ff */
[----:B------:R-:W-:-:S04]  /*0ee0*/  FSETP.NEU.AND P0, PT, |R21|, R20, PT ;  /* 0x000000141500720b */ /* 0x000fc80003f0d200 */
[----:B------:R-:W-:Y:S02]  /*0ef0*/  FSEL R30, R24, R30, !P0 ;  /* 0x0000001e181e7208 */ /* 0x000fe40004000000 */
[----:B------:R-:W-:Y:S01]  /*0f00*/  FSEL R31, R23, R31, !P0 ;  /* 0x0000001f171f7208 */ /* 0x000fe20004000000 */
[----:B------:R-:W-:Y:S06]  /*0f10*/  BRA `(.L_x_16) ;  /* 0x0000000000547947 */ /* 0x000fec0003800000 */
.L_x_15:
[----:B------:R-:W-:-:S14]  /*0f20*/  DSETP.NAN.AND P0, PT, R24, R24, PT ;  /* 0x000000181800722a */ /* 0x000fdc0003f08000 */
[----:B------:R-:W-:Y:S05]  /*0f30*/  @P0 BRA `(.L_x_17) ;  /* 0x0000000000440947 */ /* 0x000fea0003800000 */
[----:B------:R-:W-:-:S14]  /*0f40*/  DSETP.NAN.AND P0, PT, R22, R22, PT ;  /* 0x000000161600722a */ /* 0x000fdc0003f08000 */
[----:B------:R-:W-:Y:S05]  /*0f50*/  @P0 BRA `(.L_x_18) ;  /* 0x0000000000300947 */ /* 0x000fea0003800000 */
[----:B------:R-:W-:Y:S01]  /*0f60*/  ISETP.NE.AND P0, PT, R28, R37, PT ;  /* 0x000000251c00720c */ /* 0x000fe20003f05270 */
[----:B------:R-:W-:Y:S02]  /*0f70*/  IMAD.MOV.U32 R30, RZ, RZ, 0x0 ;  /* 0x00000000ff1e7424 */ /* 0x000fe400078e00ff */
[----:B------:R-:W-:-:S10]  /*0f80*/  IMAD.MOV.U32 R31, RZ, RZ, -0x80000 ;  /* 0xfff80000ff1f7424 */ /* 0x000fd400078e00ff */
[----:B------:R-:W-:Y:S05]  /*0f90*/  @!P0 BRA `(.L_x_16) ;  /* 0x0000000000348947 */ /* 0x000fea0003800000 */
[----:B------:R-:W-:Y:S02]  /*0fa0*/  ISETP.NE.AND P0, PT, R28, 0x7ff00000, PT ;  /* 0x7ff000001c00780c */ /* 0x000fe40003f05270 */
[----:B------:R-:W-:Y:S02]  /*0fb0*/  LOP3.LUT R31, R25, 0x80000000, R23, 0x48, !PT ;  /* 0x80000000191f7812 */ /* 0x000fe400078e4817 */
[----:B------:R-:W-:-:S13]  /*0fc0*/  ISETP.EQ.OR P0, PT, R37, RZ, !P0 ;  /* 0x000000ff2500720c */ /* 0x000fda0004702670 */
[----:B------:R-:W-:Y:S01]  /*0fd0*/  @P0 LOP3.LUT R20, R31, 0x7ff00000, RZ, 0xfc, !PT ;  /* 0x7ff000001f140812 */ /* 0x000fe200078efcff */
[----:B------:R-:W-:Y:S01]  /*0fe0*/  @!P0 IMAD.MOV.U32 R30, RZ, RZ, RZ ;  /* 0x000000ffff1e8224 */ /* 0x000fe200078e00ff */
[----:B------:R-:W-:-:S03]  /*0ff0*/  @P0 MOV R30, RZ ;  /* 0x000000ff001e0202 */ /* 0x000fc60000000f00 */
[----:B------:R-:W-:Y:S01]  /*1000*/  @P0 IMAD.MOV.U32 R31, RZ, RZ, R20 ;  /* 0x000000ffff1f0224 */ /* 0x000fe200078e0014 */
[----:B------:R-:W-:Y:S06]  /*1010*/  BRA `(.L_x_16) ;  /* 0x0000000000147947 */ /* 0x000fec0003800000 */
.L_x_18:
[----:B------:R-:W-:Y:S01]  /*1020*/  LOP3.LUT R31, R23, 0x80000, RZ, 0xfc, !PT ;  /* 0x00080000171f7812 */ /* 0x000fe200078efcff */
[----:B------:R-:W-:Y:S01]  /*1030*/  IMAD.MOV.U32 R30, RZ, RZ, R22 ;  /* 0x000000ffff1e7224 */ /* 0x000fe200078e0016 */
[----:B------:R-:W-:Y:S06]  /*1040*/  BRA `(.L_x_16) ;  /* 0x0000000000087947 */ /* 0x000fec0003800000 */
.L_x_17:
[----:B------:R-:W-:Y:S01]  /*1050*/  LOP3.LUT R31, R25, 0x80000, RZ, 0xfc, !PT ;  /* 0x00080000191f7812 */ /* 0x000fe200078efcff */
[----:B------:R-:W-:-:S07]  /*1060*/  IMAD.MOV.U32 R30, RZ, RZ, R24 ;  /* 0x000000ffff1e7224 */ /* 0x000fce00078e0018 */
.L_x_16:
[----:B------:R-:W-:Y:S05]  /*1070*/  BSYNC.RECONVERGENT B1 ;  /* 0x0000000000017941 */ /* 0x000fea0003800200 */
.L_x_14:
[----:B------:R-:W-:-:S04]  /*1080*/  IMAD.MOV.U32 R35, RZ, RZ, 0x0 ;  /* 0x00000000ff237424 */ /* 0x000fc800078e00ff */
[----:B------:R-:W-:Y:S05]  /*1090*/  RET.REL.NODEC R34 `(_Z11preguntaDosPdf) ;  /* 0xffffffec22d87950 */ /* 0x000fea0003c3ffff */
.L_x_19:
[----:B------:R-:W-:-:S00]  /*10a0*/  BRA `(.L_x_19) ;  /* 0xfffffffc00fc7947 */ /* 0x000fc0000383ffff */
[----:B------:R-:W-:-:S00]  /*10b0*/  NOP ;  /* 0x0000000000007918 */ /* 0x000fc00000000000 */
        /* <DEDUP_REMOVED lines=12> */
.L_x_20:


//--------------------- .nv.shared.reserved.0     --------------------------
	.section	.nv.shared.reserved.0,"aw",@nobits
	.weak		__nv_reservedSMEM_offset_0_alias
	.size		__nv_reservedSMEM_offset_0_alias, 0, 64
	.other		__nv_reservedSMEM_offset_0_alias,@"STO_CUDA_RESERVED_SHARED STV_DEFAULT"
__nv_reservedSMEM_offset_0_alias:
	.zero		0
	.zero		64


//--------------------- .nv.constant0._Z11preguntaDosPdf --------------------------
	.section	.nv.constant0._Z11preguntaDosPdf,"a",@progbits
	.sectionflags	@""
	.align	4
.nv.constant0._Z11preguntaDosPdf:
	.zero		908


//--------------------- SYMBOLS --------------------------

	.type		.nv.reservedSmem.offset0,@object
	.size		.nv.reservedSmem.offset0,0x4
